//
// Generated by NVIDIA NVVM Compiler
//
// Compiler Build ID: CL-36424714
// Cuda compilation tools, release 13.0, V13.0.88
// Based on NVVM 20.0.0
//

.version 9.0
.target sm_100
.address_size 64

	// .globl	_Z7sgemm_2ILi32EEvPfS0_S0_iii
// _ZZ7sgemm_2ILi32EEvPfS0_S0_iiiE5shr_A has been demoted
// _ZZ7sgemm_2ILi32EEvPfS0_S0_iiiE5shr_B has been demoted

.visible .entry _Z7sgemm_2ILi32EEvPfS0_S0_iii(
	.param .u64 .ptr .align 1 _Z7sgemm_2ILi32EEvPfS0_S0_iii_param_0,
	.param .u64 .ptr .align 1 _Z7sgemm_2ILi32EEvPfS0_S0_iii_param_1,
	.param .u64 .ptr .align 1 _Z7sgemm_2ILi32EEvPfS0_S0_iii_param_2,
	.param .u32 _Z7sgemm_2ILi32EEvPfS0_S0_iii_param_3,
	.param .u32 _Z7sgemm_2ILi32EEvPfS0_S0_iii_param_4,
	.param .u32 _Z7sgemm_2ILi32EEvPfS0_S0_iii_param_5
)
{
	.reg .pred 	%p<6>;
	.reg .b32 	%r<37>;
	.reg .b32 	%f<211>;
	.reg .b64 	%rd<17>;
	// demoted variable
	.shared .align 4 .b8 _ZZ7sgemm_2ILi32EEvPfS0_S0_iiiE5shr_A[4096];
	// demoted variable
	.shared .align 4 .b8 _ZZ7sgemm_2ILi32EEvPfS0_S0_iiiE5shr_B[4096];
	ld.param.u64 	%rd4, [_Z7sgemm_2ILi32EEvPfS0_S0_iii_param_0];
	ld.param.u64 	%rd5, [_Z7sgemm_2ILi32EEvPfS0_S0_iii_param_1];
	ld.param.u64 	%rd3, [_Z7sgemm_2ILi32EEvPfS0_S0_iii_param_2];
	ld.param.u32 	%r19, [_Z7sgemm_2ILi32EEvPfS0_S0_iii_param_3];
	ld.param.u32 	%r20, [_Z7sgemm_2ILi32EEvPfS0_S0_iii_param_4];
	ld.param.u32 	%r21, [_Z7sgemm_2ILi32EEvPfS0_S0_iii_param_5];
	cvta.to.global.u64 	%rd1, %rd5;
	cvta.to.global.u64 	%rd2, %rd4;
	mov.u32 	%r1, %tid.x;
	mov.u32 	%r2, %tid.y;
	mov.u32 	%r22, %ctaid.x;
	mov.u32 	%r23, %ctaid.y;
	mov.u32 	%r24, %ntid.y;
	mad.lo.s32 	%r3, %r23, %r24, %r2;
	mov.u32 	%r25, %ntid.x;
	mad.lo.s32 	%r4, %r22, %r25, %r1;
	setp.ge.s32 	%p1, %r3, %r19;
	setp.ge.s32 	%p2, %r4, %r21;
	or.pred  	%p3, %p1, %p2;
	@%p3 bra 	$L__BB0_5;
	mad.lo.s32 	%r34, %r20, %r3, %r1;
	mul.wide.u32 	%rd6, %r34, 4;
	add.s64 	%rd7, %rd2, %rd6;
	ld.global.nc.f32 	%f209, [%rd7];
	mad.lo.s32 	%r26, %r21, %r2, %r4;
	mul.wide.u32 	%rd8, %r26, 4;
	add.s64 	%rd9, %rd1, %rd8;
	ld.global.nc.f32 	%f210, [%rd9];
	setp.lt.u32 	%p4, %r19, 64;
	shl.b32 	%r27, %r2, 7;
	mov.u32 	%r28, _ZZ7sgemm_2ILi32EEvPfS0_S0_iiiE5shr_A;
	add.s32 	%r6, %r28, %r27;
	shl.b32 	%r29, %r1, 2;
	add.s32 	%r7, %r6, %r29;
	mov.u32 	%r30, _ZZ7sgemm_2ILi32EEvPfS0_S0_iiiE5shr_B;
	add.s32 	%r9, %r30, %r29;
	add.s32 	%r8, %r9, %r27;
	mov.f32 	%f208, 0f00000000;
	@%p4 bra 	$L__BB0_4;
	shr.u32 	%r31, %r19, 5;
	neg.s32 	%r36, %r31;
	add.s32 	%r32, %r2, 32;
	mad.lo.s32 	%r35, %r21, %r32, %r4;
	shl.b32 	%r12, %r21, 5;
	mov.f32 	%f208, 0f00000000;
$L__BB0_3:
	st.shared.f32 	[%r7], %f209;
	st.shared.f32 	[%r8], %f210;
	bar.sync 	0;
	add.s32 	%r34, %r34, 32;
	mul.wide.u32 	%rd10, %r34, 4;
	add.s64 	%rd11, %rd2, %rd10;
	mul.wide.u32 	%rd12, %r35, 4;
	add.s64 	%rd13, %rd1, %rd12;
	ld.global.nc.f32 	%f210, [%rd13];
	ld.global.nc.f32 	%f209, [%rd11];
	ld.shared.f32 	%f14, [%r6];
	ld.shared.f32 	%f15, [%r9];
	fma.rn.f32 	%f16, %f14, %f15, %f208;
	ld.shared.f32 	%f17, [%r6+4];
	ld.shared.f32 	%f18, [%r9+128];
	fma.rn.f32 	%f19, %f17, %f18, %f16;
	ld.shared.f32 	%f20, [%r6+8];
	ld.shared.f32 	%f21, [%r9+256];
	fma.rn.f32 	%f22, %f20, %f21, %f19;
	ld.shared.f32 	%f23, [%r6+12];
	ld.shared.f32 	%f24, [%r9+384];
	fma.rn.f32 	%f25, %f23, %f24, %f22;
	ld.shared.f32 	%f26, [%r6+16];
	ld.shared.f32 	%f27, [%r9+512];
	fma.rn.f32 	%f28, %f26, %f27, %f25;
	ld.shared.f32 	%f29, [%r6+20];
	ld.shared.f32 	%f30, [%r9+640];
	fma.rn.f32 	%f31, %f29, %f30, %f28;
	ld.shared.f32 	%f32, [%r6+24];
	ld.shared.f32 	%f33, [%r9+768];
	fma.rn.f32 	%f34, %f32, %f33, %f31;
	ld.shared.f32 	%f35, [%r6+28];
	ld.shared.f32 	%f36, [%r9+896];
	fma.rn.f32 	%f37, %f35, %f36, %f34;
	ld.shared.f32 	%f38, [%r6+32];
	ld.shared.f32 	%f39, [%r9+1024];
	fma.rn.f32 	%f40, %f38, %f39, %f37;
	ld.shared.f32 	%f41, [%r6+36];
	ld.shared.f32 	%f42, [%r9+1152];
	fma.rn.f32 	%f43, %f41, %f42, %f40;
	ld.shared.f32 	%f44, [%r6+40];
	ld.shared.f32 	%f45, [%r9+1280];
	fma.rn.f32 	%f46, %f44, %f45, %f43;
	ld.shared.f32 	%f47, [%r6+44];
	ld.shared.f32 	%f48, [%r9+1408];
	fma.rn.f32 	%f49, %f47, %f48, %f46;
	ld.shared.f32 	%f50, [%r6+48];
	ld.shared.f32 	%f51, [%r9+1536];
	fma.rn.f32 	%f52, %f50, %f51, %f49;
	ld.shared.f32 	%f53, [%r6+52];
	ld.shared.f32 	%f54, [%r9+1664];
	fma.rn.f32 	%f55, %f53, %f54, %f52;
	ld.shared.f32 	%f56, [%r6+56];
	ld.shared.f32 	%f57, [%r9+1792];
	fma.rn.f32 	%f58, %f56, %f57, %f55;
	ld.shared.f32 	%f59, [%r6+60];
	ld.shared.f32 	%f60, [%r9+1920];
	fma.rn.f32 	%f61, %f59, %f60, %f58;
	ld.shared.f32 	%f62, [%r6+64];
	ld.shared.f32 	%f63, [%r9+2048];
	fma.rn.f32 	%f64, %f62, %f63, %f61;
	ld.shared.f32 	%f65, [%r6+68];
	ld.shared.f32 	%f66, [%r9+2176];
	fma.rn.f32 	%f67, %f65, %f66, %f64;
	ld.shared.f32 	%f68, [%r6+72];
	ld.shared.f32 	%f69, [%r9+2304];
	fma.rn.f32 	%f70, %f68, %f69, %f67;
	ld.shared.f32 	%f71, [%r6+76];
	ld.shared.f32 	%f72, [%r9+2432];
	fma.rn.f32 	%f73, %f71, %f72, %f70;
	ld.shared.f32 	%f74, [%r6+80];
	ld.shared.f32 	%f75, [%r9+2560];
	fma.rn.f32 	%f76, %f74, %f75, %f73;
	ld.shared.f32 	%f77, [%r6+84];
	ld.shared.f32 	%f78, [%r9+2688];
	fma.rn.f32 	%f79, %f77, %f78, %f76;
	ld.shared.f32 	%f80, [%r6+88];
	ld.shared.f32 	%f81, [%r9+2816];
	fma.rn.f32 	%f82, %f80, %f81, %f79;
	ld.shared.f32 	%f83, [%r6+92];
	ld.shared.f32 	%f84, [%r9+2944];
	fma.rn.f32 	%f85, %f83, %f84, %f82;
	ld.shared.f32 	%f86, [%r6+96];
	ld.shared.f32 	%f87, [%r9+3072];
	fma.rn.f32 	%f88, %f86, %f87, %f85;
	ld.shared.f32 	%f89, [%r6+100];
	ld.shared.f32 	%f90, [%r9+3200];
	fma.rn.f32 	%f91, %f89, %f90, %f88;
	ld.shared.f32 	%f92, [%r6+104];
	ld.shared.f32 	%f93, [%r9+3328];
	fma.rn.f32 	%f94, %f92, %f93, %f91;
	ld.shared.f32 	%f95, [%r6+108];
	ld.shared.f32 	%f96, [%r9+3456];
	fma.rn.f32 	%f97, %f95, %f96, %f94;
	ld.shared.f32 	%f98, [%r6+112];
	ld.shared.f32 	%f99, [%r9+3584];
	fma.rn.f32 	%f100, %f98, %f99, %f97;
	ld.shared.f32 	%f101, [%r6+116];
	ld.shared.f32 	%f102, [%r9+3712];
	fma.rn.f32 	%f103, %f101, %f102, %f100;
	ld.shared.f32 	%f104, [%r6+120];
	ld.shared.f32 	%f105, [%r9+3840];
	fma.rn.f32 	%f106, %f104, %f105, %f103;
	ld.shared.f32 	%f107, [%r6+124];
	ld.shared.f32 	%f108, [%r9+3968];
	fma.rn.f32 	%f208, %f107, %f108, %f106;
	bar.sync 	0;
	add.s32 	%r36, %r36, 1;
	add.s32 	%r35, %r35, %r12;
	setp.ne.s32 	%p5, %r36, -1;
	@%p5 bra 	$L__BB0_3;
$L__BB0_4:
	st.shared.f32 	[%r7], %f209;
	st.shared.f32 	[%r8], %f210;
	bar.sync 	0;
	ld.shared.f32 	%f109, [%r6];
	ld.shared.f32 	%f110, [%r9];
	fma.rn.f32 	%f111, %f109, %f110, %f208;
	ld.shared.f32 	%f112, [%r6+4];
	ld.shared.f32 	%f113, [%r9+128];
	fma.rn.f32 	%f114, %f112, %f113, %f111;
	ld.shared.f32 	%f115, [%r6+8];
	ld.shared.f32 	%f116, [%r9+256];
	fma.rn.f32 	%f117, %f115, %f116, %f114;
	ld.shared.f32 	%f118, [%r6+12];
	ld.shared.f32 	%f119, [%r9+384];
	fma.rn.f32 	%f120, %f118, %f119, %f117;
	ld.shared.f32 	%f121, [%r6+16];
	ld.shared.f32 	%f122, [%r9+512];
	fma.rn.f32 	%f123, %f121, %f122, %f120;
	ld.shared.f32 	%f124, [%r6+20];
	ld.shared.f32 	%f125, [%r9+640];
	fma.rn.f32 	%f126, %f124, %f125, %f123;
	ld.shared.f32 	%f127, [%r6+24];
	ld.shared.f32 	%f128, [%r9+768];
	fma.rn.f32 	%f129, %f127, %f128, %f126;
	ld.shared.f32 	%f130, [%r6+28];
	ld.shared.f32 	%f131, [%r9+896];
	fma.rn.f32 	%f132, %f130, %f131, %f129;
	ld.shared.f32 	%f133, [%r6+32];
	ld.shared.f32 	%f134, [%r9+1024];
	fma.rn.f32 	%f135, %f133, %f134, %f132;
	ld.shared.f32 	%f136, [%r6+36];
	ld.shared.f32 	%f137, [%r9+1152];
	fma.rn.f32 	%f138, %f136, %f137, %f135;
	ld.shared.f32 	%f139, [%r6+40];
	ld.shared.f32 	%f140, [%r9+1280];
	fma.rn.f32 	%f141, %f139, %f140, %f138;
	ld.shared.f32 	%f142, [%r6+44];
	ld.shared.f32 	%f143, [%r9+1408];
	fma.rn.f32 	%f144, %f142, %f143, %f141;
	ld.shared.f32 	%f145, [%r6+48];
	ld.shared.f32 	%f146, [%r9+1536];
	fma.rn.f32 	%f147, %f145, %f146, %f144;
	ld.shared.f32 	%f148, [%r6+52];
	ld.shared.f32 	%f149, [%r9+1664];
	fma.rn.f32 	%f150, %f148, %f149, %f147;
	ld.shared.f32 	%f151, [%r6+56];
	ld.shared.f32 	%f152, [%r9+1792];
	fma.rn.f32 	%f153, %f151, %f152, %f150;
	ld.shared.f32 	%f154, [%r6+60];
	ld.shared.f32 	%f155, [%r9+1920];
	fma.rn.f32 	%f156, %f154, %f155, %f153;
	ld.shared.f32 	%f157, [%r6+64];
	ld.shared.f32 	%f158, [%r9+2048];
	fma.rn.f32 	%f159, %f157, %f158, %f156;
	ld.shared.f32 	%f160, [%r6+68];
	ld.shared.f32 	%f161, [%r9+2176];
	fma.rn.f32 	%f162, %f160, %f161, %f159;
	ld.shared.f32 	%f163, [%r6+72];
	ld.shared.f32 	%f164, [%r9+2304];
	fma.rn.f32 	%f165, %f163, %f164, %f162;
	ld.shared.f32 	%f166, [%r6+76];
	ld.shared.f32 	%f167, [%r9+2432];
	fma.rn.f32 	%f168, %f166, %f167, %f165;
	ld.shared.f32 	%f169, [%r6+80];
	ld.shared.f32 	%f170, [%r9+2560];
	fma.rn.f32 	%f171, %f169, %f170, %f168;
	ld.shared.f32 	%f172, [%r6+84];
	ld.shared.f32 	%f173, [%r9+2688];
	fma.rn.f32 	%f174, %f172, %f173, %f171;
	ld.shared.f32 	%f175, [%r6+88];
	ld.shared.f32 	%f176, [%r9+2816];
	fma.rn.f32 	%f177, %f175, %f176, %f174;
	ld.shared.f32 	%f178, [%r6+92];
	ld.shared.f32 	%f179, [%r9+2944];
	fma.rn.f32 	%f180, %f178, %f179, %f177;
	ld.shared.f32 	%f181, [%r6+96];
	ld.shared.f32 	%f182, [%r9+3072];
	fma.rn.f32 	%f183, %f181, %f182, %f180;
	ld.shared.f32 	%f184, [%r6+100];
	ld.shared.f32 	%f185, [%r9+3200];
	fma.rn.f32 	%f186, %f184, %f185, %f183;
	ld.shared.f32 	%f187, [%r6+104];
	ld.shared.f32 	%f188, [%r9+3328];
	fma.rn.f32 	%f189, %f187, %f188, %f186;
	ld.shared.f32 	%f190, [%r6+108];
	ld.shared.f32 	%f191, [%r9+3456];
	fma.rn.f32 	%f192, %f190, %f191, %f189;
	ld.shared.f32 	%f193, [%r6+112];
	ld.shared.f32 	%f194, [%r9+3584];
	fma.rn.f32 	%f195, %f193, %f194, %f192;
	ld.shared.f32 	%f196, [%r6+116];
	ld.shared.f32 	%f197, [%r9+3712];
	fma.rn.f32 	%f198, %f196, %f197, %f195;
	ld.shared.f32 	%f199, [%r6+120];
	ld.shared.f32 	%f200, [%r9+3840];
	fma.rn.f32 	%f201, %f199, %f200, %f198;
	ld.shared.f32 	%f202, [%r6+124];
	ld.shared.f32 	%f203, [%r9+3968];
	fma.rn.f32 	%f204, %f202, %f203, %f201;
	mad.lo.s32 	%r33, %r21, %r3, %r4;
	cvta.to.global.u64 	%rd14, %rd3;
	mul.wide.s32 	%rd15, %r33, 4;
	add.s64 	%rd16, %rd14, %rd15;
	st.global.f32 	[%rd16], %f204;
$L__BB0_5:
	ret;

}


// ===== COMPILED SASS (sm_100) =====

	.target	sm_100

	.elftype	@"ET_EXEC"


//--------------------- .note.nv.tkinfo           --------------------------
	.section	.note.nv.tkinfo,"",@"SHT_NOTE"
	.sectionflags	@"SHF_NOTE_NV_TKINFO"
	.tkinfo
        /*0018*/ 	.word	0x00000002
        /*0030*/ 	.string	""
        /*0030*/ 	.string	"ptxas"
        /*0030*/ 	.string	"Cuda compilation tools, release 13.0, V13.0.88"
        /*0030*/ 	.string	"Build cuda_13.0.r13.0/compiler.36424714_0"
        /*0030*/ 	.string	"-arch sm_100 -m 64 "



//--------------------- .note.nv.cuinfo           --------------------------
	.section	.note.nv.cuinfo,"",@"SHT_NOTE"
	.sectionflags	@"SHF_NOTE_NV_CUINFO"
        /*0018*/ 	.short	0x0002
        /*001a*/ 	.short	0x0064
        /*001c*/ 	.short	0x0082
	.zero		2


//--------------------- .nv.info                  --------------------------
	.section	.nv.info,"",@"SHT_CUDA_INFO"
	.align	4


	//----- nvinfo : EIATTR_REGCOUNT
	.align		4
        /*0000*/ 	.byte	0x04, 0x2f
        /*0002*/ 	.short	(.L_1 - .L_0)
	.align		4
.L_0:
        /*0004*/ 	.word	index@(_Z7sgemm_2ILi32EEvPfS0_S0_iii)
        /*0008*/ 	.word	0x00000020


	//----- nvinfo : EIATTR_FRAME_SIZE
	.align		4
.L_1:
        /*000c*/ 	.byte	0x04, 0x11
        /*000e*/ 	.short	(.L_3 - .L_2)
	.align		4
.L_2:
        /*0010*/ 	.word	index@(_Z7sgemm_2ILi32EEvPfS0_S0_iii)
        /*0014*/ 	.word	0x00000000


	//----- nvinfo : EIATTR_MIN_STACK_SIZE
	.align		4
.L_3:
        /*0018*/ 	.byte	0x04, 0x12
        /*001a*/ 	.short	(.L_5 - .L_4)
	.align		4
.L_4:
        /*001c*/ 	.word	index@(_Z7sgemm_2ILi32EEvPfS0_S0_iii)
        /*0020*/ 	.word	0x00000000
.L_5:


//--------------------- .nv.compat                --------------------------
	.section	.nv.compat,"",@"SHT_CUDA_COMPAT_INFO"
	.align	4
        /*0000*/ 	.byte	0x02, 0x09, 0x00, 0x00, 0x02, 0x02, 0x01, 0x00, 0x02, 0x05, 0x05, 0x00, 0x03, 0x07, 0x01, 0x01
        /*0010*/ 	.byte	0x02, 0x03, 0x00, 0x00, 0x02, 0x06, 0x01, 0x00, 0x04, 0x0b, 0x08, 0x00, 0x09, 0x00, 0x00, 0x00
        /*0020*/ 	.byte	0x00, 0x00, 0x00, 0x00


//--------------------- .nv.info._Z7sgemm_2ILi32EEvPfS0_S0_iii --------------------------
	.section	.nv.info._Z7sgemm_2ILi32EEvPfS0_S0_iii,"",@"SHT_CUDA_INFO"
	.sectionflags	@""
	.align	4


	//----- nvinfo : EIATTR_CUDA_API_VERSION
	.align		4
        /*0000*/ 	.byte	0x04, 0x37
        /*0002*/ 	.short	(.L_7 - .L_6)
.L_6:
        /*0004*/ 	.word	0x00000082


	//----- nvinfo : EIATTR_KPARAM_INFO
	.align		4
.L_7:
        /*0008*/ 	.byte	0x04, 0x17
        /*000a*/ 	.short	(.L_9 - .L_8)
.L_8:
        /*000c*/ 	.word	0x00000000
        /*0010*/ 	.short	0x0005
        /*0012*/ 	.short	0x0020
        /*0014*/ 	.byte	0x00, 0xf0, 0x11, 0x00


	//----- nvinfo : EIATTR_KPARAM_INFO
	.align		4
.L_9:
        /*0018*/ 	.byte	0x04, 0x17
        /*001a*/ 	.short	(.L_11 - .L_10)
.L_10:
        /*001c*/ 	.word	0x00000000
        /*0020*/ 	.short	0x0004
        /*0022*/ 	.short	0x001c
        /*0024*/ 	.byte	0x00, 0xf0, 0x11, 0x00


	//----- nvinfo : EIATTR_KPARAM_INFO
	.align		4
.L_11:
        /*0028*/ 	.byte	0x04, 0x17
        /*002a*/ 	.short	(.L_13 - .L_12)
.L_12:
        /*002c*/ 	.word	0x00000000
        /*0030*/ 	.short	0x0003
        /*0032*/ 	.short	0x0018
        /*0034*/ 	.byte	0x00, 0xf0, 0x11, 0x00


	//----- nvinfo : EIATTR_KPARAM_INFO
	.align		4
.L_13:
        /*0038*/ 	.byte	0x04, 0x17
        /*003a*/ 	.short	(.L_15 - .L_14)
.L_14:
        /*003c*/ 	.word	0x00000000
        /*0040*/ 	.short	0x0002
        /*0042*/ 	.short	0x0010
        /*0044*/ 	.byte	0x00, 0xf5, 0x21, 0x00


	//----- nvinfo : EIATTR_KPARAM_INFO
	.align		4
.L_15:
        /*0048*/ 	.byte	0x04, 0x17
        /*004a*/ 	.short	(.L_17 - .L_16)
.L_16:
        /*004c*/ 	.word	0x00000000
        /*0050*/ 	.short	0x0001
        /*0052*/ 	.short	0x0008
        /*0054*/ 	.byte	0x00, 0xf5, 0x21, 0x00


	//----- nvinfo : EIATTR_KPARAM_INFO
	.align		4
.L_17:
        /*0058*/ 	.byte	0x04, 0x17
        /*005a*/ 	.short	(.L_19 - .L_18)
.L_18:
        /*005c*/ 	.word	0x00000000
        /*0060*/ 	.short	0x0000
        /*0062*/ 	.short	0x0000
        /*0064*/ 	.byte	0x00, 0xf5, 0x21, 0x00


	//----- nvinfo : EIATTR_SPARSE_MMA_MASK
	.align		4
.L_19:
        /*0068*/ 	.byte	0x03, 0x50
        /*006a*/ 	.short	0x0000


	//----- nvinfo : EIATTR_MAXREG_COUNT
	.align		4
        /*006c*/ 	.byte	0x03, 0x1b
        /*006e*/ 	.short	0x00ff


	//----- nvinfo : EIATTR_NUM_BARRIERS
	.align		4
        /*0070*/ 	.byte	0x02, 0x4c
        /*0072*/ 	.byte	0x01
	.zero		1


	//----- nvinfo : EIATTR_MERCURY_ISA_VERSION
	.align		4
        /*0074*/ 	.byte	0x03, 0x5f
        /*0076*/ 	.short	0x0101


	//----- nvinfo : EIATTR_VRC_CTA_INIT_COUNT
	.align		4
        /*0078*/ 	.byte	0x02, 0x4a
	.zero		1
	.zero		1


	//----- nvinfo : EIATTR_EXIT_INSTR_OFFSETS
	.align		4
        /*007c*/ 	.byte	0x04, 0x1c
        /*007e*/ 	.short	(.L_21 - .L_20)


	//   ....[0]....
.L_20:
        /*0080*/ 	.word	0x000000d0


	//   ....[1]....
        /*0084*/ 	.word	0x00000cd0


	//----- nvinfo : EIATTR_CBANK_PARAM_SIZE
	.align		4
.L_21:
        /*0088*/ 	.byte	0x03, 0x19
        /*008a*/ 	.short	0x0024


	//----- nvinfo : EIATTR_PARAM_CBANK
	.align		4
        /*008c*/ 	.byte	0x04, 0x0a
        /*008e*/ 	.short	(.L_23 - .L_22)
	.align		4
.L_22:
        /*0090*/ 	.word	index@(.nv.constant0._Z7sgemm_2ILi32EEvPfS0_S0_iii)
        /*0094*/ 	.short	0x0380
        /*0096*/ 	.short	0x0024


	//----- nvinfo : EIATTR_SW_WAR
	.align		4
.L_23:
        /*0098*/ 	.byte	0x04, 0x36
        /*009a*/ 	.short	(.L_25 - .L_24)
.L_24:
        /*009c*/ 	.word	0x00000008
.L_25:


//--------------------- .nv.callgraph             --------------------------
	.section	.nv.callgraph,"",@"SHT_CUDA_CALLGRAPH"
	.align	4
	.sectionentsize	8
	.align		4
        /*0000*/ 	.word	0x00000000
	.align		4
        /*0004*/ 	.word	0xffffffff
	.align		4
        /*0008*/ 	.word	0x00000000
	.align		4
        /*000c*/ 	.word	0xfffffffe
	.align		4
        /*0010*/ 	.word	0x00000000
	.align		4
        /*0014*/ 	.word	0xfffffffd
	.align		4
        /*0018*/ 	.word	0x00000000
	.align		4
        /*001c*/ 	.word	0xfffffffc


//--------------------- .text._Z7sgemm_2ILi32EEvPfS0_S0_iii --------------------------
	.section	.text._Z7sgemm_2ILi32EEvPfS0_S0_iii,"ax",@progbits
	.align	128
        .global         _Z7sgemm_2ILi32EEvPfS0_S0_iii
        .type           _Z7sgemm_2ILi32EEvPfS0_S0_iii,@function
        .size           _Z7sgemm_2ILi32EEvPfS0_S0_iii,(.L_x_3 - _Z7sgemm_2ILi32EEvPfS0_S0_iii)
        .other          _Z7sgemm_2ILi32EEvPfS0_S0_iii,@"STO_CUDA_ENTRY STV_DEFAULT"
_Z7sgemm_2ILi32EEvPfS0_S0_iii:
.text._Z7sgemm_2ILi32EEvPfS0_S0_iii:
[----:B------:R-:W-:Y:S01]  /*0000*/  LDC R1, c[0x0][0x37c] ;  /* 0x0000df00ff017b82 */ /* 0x000fe20000000800 */
[----:B------:R-:W0:Y:S07]  /*0010*/  S2R R15, SR_TID.X ;  /* 0x00000000000f7919 */ /* 0x000e2e0000002100 */
[----:B------:R-:W1:Y:S01]  /*0020*/  LDC R16, c[0x0][0x364] ;  /* 0x0000d900ff107b82 */ /* 0x000e620000000800 */
[----:B------:R-:W2:Y:S01]  /*0030*/  LDCU UR7, c[0x0][0x398] ;  /* 0x00007300ff0777ac */ /* 0x000ea20008000800 */
[----:B------:R-:W1:Y:S06]  /*0040*/  S2R R9, SR_TID.Y ;  /* 0x0000000000097919 */ /* 0x000e6c0000002200 */
[----:B------:R-:W0:Y:S08]  /*0050*/  S2UR UR4, SR_CTAID.X ;  /* 0x00000000000479c3 */ /* 0x000e300000002500 */
[----:B------:R-:W0:Y:S08]  /*0060*/  LDC R0, c[0x0][0x360] ;  /* 0x0000d800ff007b82 */ /* 0x000e300000000800 */
[----:B------:R-:W1:Y:S08]  /*0070*/  S2UR UR5, SR_CTAID.Y ;  /* 0x00000000000579c3 */ /* 0x000e700000002600 */
[----:B------:R-:W3:Y:S01]  /*0080*/  LDC R3, c[0x0][0x3a0] ;  /* 0x0000e800ff037b82 */ /* 0x000ee20000000800 */
[----:B0-----:R-:W-:-:S02]  /*0090*/  IMAD R0, R0, UR4, R15 ;  /* 0x0000000400007c24 */ /* 0x001fc4000f8e020f */
[----:B-1----:R-:W-:-:S03]  /*00a0*/  IMAD R16, R16, UR5, R9 ;  /* 0x0000000510107c24 */ /* 0x002fc6000f8e0209 */
[----:B---3--:R-:W-:-:S04]  /*00b0*/  ISETP.GE.AND P0, PT, R0, R3, PT ;  /* 0x000000030000720c */ /* 0x008fc80003f06270 */
[----:B--2---:R-:W-:-:S13]  /*00c0*/  ISETP.GE.OR P0, PT, R16, UR7, P0 ;  /* 0x0000000710007c0c */ /* 0x004fda0008706670 */
[----:B------:R-:W-:Y:S05]  /*00d0*/  @P0 EXIT ;  /* 0x000000000000094d */ /* 0x000fea0003800000 */
[----:B------:R-:W0:Y:S01]  /*00e0*/  LDC.64 R20, c[0x0][0x388] ;  /* 0x0000e200ff147b82 */ /* 0x000e220000000a00 */
[----:B------:R-:W1:Y:S01]  /*00f0*/  LDCU UR4, c[0x0][0x39c] ;  /* 0x00007380ff0477ac */ /* 0x000e620008000800 */
[----:B------:R-:W-:Y:S01]  /*0100*/  IMAD R7, R9, R3, R0 ;  /* 0x0000000309077224 */ /* 0x000fe200078e0200 */
[----:B------:R-:W2:Y:S05]  /*0110*/  LDCU.64 UR8, c[0x0][0x358] ;  /* 0x00006b00ff0877ac */ /* 0x000eaa0008000a00 */
[----:B------:R-:W3:Y:S01]  /*0120*/  LDC.64 R22, c[0x0][0x380] ;  /* 0x0000e000ff167b82 */ /* 0x000ee20000000a00 */
[----:B-1----:R-:W-:Y:S02]  /*0130*/  IMAD R13, R16, UR4, R15 ;  /* 0x00000004100d7c24 */ /* 0x002fe4000f8e020f */
[----:B0-----:R-:W-:-:S05]  /*0140*/  IMAD.WIDE.U32 R6, R7, 0x4, R20 ;  /* 0x0000000407067825 */ /* 0x001fca00078e0014 */
[----:B--2---:R0:W5:Y:S01]  /*0150*/  LDG.E.CONSTANT R19, desc[UR8][R6.64] ;  /* 0x0000000806137981 */ /* 0x004162000c1e9900 */
[----:B---3--:R-:W-:-:S05]  /*0160*/  IMAD.WIDE.U32 R4, R13, 0x4, R22 ;  /* 0x000000040d047825 */ /* 0x008fca00078e0016 */
[----:B------:R0:W5:Y:S01]  /*0170*/  LDG.E.CONSTANT R18, desc[UR8][R4.64] ;  /* 0x0000000804127981 */ /* 0x000162000c1e9900 */
[----:B------:R-:W1:Y:S01]  /*0180*/  S2UR UR6, SR_CgaCtaId ;  /* 0x00000000000679c3 */ /* 0x000e620000008800 */
[----:B------:R-:W-:Y:S02]  /*0190*/  UMOV UR4, 0x400 ;  /* 0x0000040000047882 */ /* 0x000fe40000000000 */
[----:B------:R-:W-:Y:S02]  /*01a0*/  UIADD3 UR5, UPT, UPT, UR4, 0x1000, URZ ;  /* 0x0000100004057890 */ /* 0x000fe4000fffe0ff */
[----:B------:R-:W-:Y:S01]  /*01b0*/  UISETP.GE.U32.AND UP0, UPT, UR7, 0x40, UPT ;  /* 0x000000400700788c */ /* 0x000fe2000bf06070 */
[----:B------:R-:W-:Y:S01]  /*01c0*/  HFMA2 R25, -RZ, RZ, 0, 0 ;  /* 0x00000000ff197431 */ /* 0x000fe200000001ff */
[----:B-1----:R-:W-:Y:S02]  /*01d0*/  ULEA UR4, UR6, UR4, 0x18 ;  /* 0x0000000406047291 */ /* 0x002fe4000f8ec0ff */
[----:B------:R-:W-:-:S04]  /*01e0*/  ULEA UR5, UR6, UR5, 0x18 ;  /* 0x0000000506057291 */ /* 0x000fc8000f8ec0ff */
[----:B------:R-:W-:Y:S02]  /*01f0*/  LEA R17, R9, UR4, 0x7 ;  /* 0x0000000409117c11 */ /* 0x000fe4000f8e38ff */
[C---:B------:R-:W-:Y:S02]  /*0200*/  LEA R2, R15.reuse, UR5, 0x2 ;  /* 0x000000050f027c11 */ /* 0x040fe4000f8e10ff */
[----:B------:R-:W-:Y:S02]  /*0210*/  LEA R15, R15, R17, 0x2 ;  /* 0x000000110f0f7211 */ /* 0x000fe400078e10ff */
[----:B------:R-:W-:Y:S01]  /*0220*/  LEA R14, R9, R2, 0x7 ;  /* 0x00000002090e7211 */ /* 0x000fe200078e38ff */
[----:B0-----:R-:W-:Y:S06]  /*0230*/  BRA.U !UP0, `(.L_x_0) ;  /* 0x0000000508687547 */ /* 0x001fec000b800000 */
[----:B------:R-:W-:Y:S01]  /*0240*/  IADD3 R12, PT, PT, R9, 0x20, RZ ;  /* 0x00000020090c7810 */ /* 0x000fe20007ffe0ff */
[----:B------:R-:W-:Y:S01]  /*0250*/  USHF.R.U32.HI UR4, URZ, 0x5, UR7 ;  /* 0x00000005ff047899 */ /* 0x000fe20008011607 */
[----:B------:R-:W-:-:S03]  /*0260*/  MOV R25, RZ ;  /* 0x000000ff00197202 */ /* 0x000fc60000000f00 */
[----:B------:R-:W-:Y:S01]  /*0270*/  IMAD R12, R12, R3, R0 ;  /* 0x000000030c0c7224 */ /* 0x000fe200078e0200 */
[----:B------:R-:W-:-:S12]  /*0280*/  UIADD3 UR4, UPT, UPT, -UR4, URZ, URZ ;  /* 0x000000ff04047290 */ /* 0x000fd8000fffe1ff */
.L_x_1:
[----:B-----5:R-:W-:Y:S01]  /*0290*/  STS [R15], R18 ;  /* 0x000000120f007388 */ /* 0x020fe20000000800 */
[----:B------:R-:W-:-:S03]  /*02a0*/  IADD3 R13, PT, PT, R13, 0x20, RZ ;  /* 0x000000200d0d7810 */ /* 0x000fc60007ffe0ff */
[----:B------:R-:W-:Y:S01]  /*02b0*/  STS [R14], R19 ;  /* 0x000000130e007388 */ /* 0x000fe20000000800 */
[----:B------:R-:W-:Y:S06]  /*02c0*/  BAR.SYNC.DEFER_BLOCKING 0x0 ;  /* 0x0000000000007b1d */ /* 0x000fec0000010000 */
[----:B------:R-:W-:Y:S04]  /*02d0*/  LDS R4, [R2] ;  /* 0x0000000002047984 */ /* 0x000fe80000000800 */
[----:B------:R-:W0:Y:S04]  /*02e0*/  LDS.128 R8, [R17] ;  /* 0x0000000011087984 */ /* 0x000e280000000c00 */
[----:B------:R-:W1:Y:S04]  /*02f0*/  LDS R27, [R2+0x80] ;  /* 0x00008000021b7984 */ /* 0x000e680000000800 */
[----:B------:R-:W2:Y:S04]  /*0300*/  LDS R29, [R2+0x100] ;  /* 0x00010000021d7984 */ /* 0x000ea80000000800 */
[----:B------:R-:W3:Y:S04]  /*0310*/  LDS R24, [R2+0x180] ;  /* 0x0001800002187984 */ /* 0x000ee80000000800 */
[----:B------:R-:W-:Y:S01]  /*0320*/  LDS R26, [R2+0x280] ;  /* 0x00028000021a7984 */ /* 0x000fe20000000800 */
[----:B0-----:R-:W-:-:S03]  /*0330*/  FFMA R28, R8, R4, R25 ;  /* 0x00000004081c7223 */ /* 0x001fc60000000019 */
[----:B------:R-:W-:Y:S01]  /*0340*/  LDS R8, [R2+0x200] ;  /* 0x0002000002087984 */ /* 0x000fe20000000800 */
[----:B-1----:R-:W-:-:S03]  /*0350*/  FFMA R28, R27, R9, R28 ;  /* 0x000000091b1c7223 */ /* 0x002fc6000000001c */
[----:B------:R-:W0:Y:S01]  /*0360*/  LDS.128 R4, [R17+0x10] ;  /* 0x0000100011047984 */ /* 0x000e220000000c00 */
[----:B--2---:R-:W-:-:S03]  /*0370*/  FFMA R29, R29, R10, R28 ;  /* 0x0000000a1d1d7223 */ /* 0x004fc6000000001c */
[----:B------:R-:W1:Y:S01]  /*0380*/  LDS R27, [R2+0x300] ;  /* 0x00030000021b7984 */ /* 0x000e620000000800 */
[----:B---3--:R-:W-:Y:S01]  /*0390*/  FFMA R11, R24, R11, R29 ;  /* 0x0000000b180b7223 */ /* 0x008fe2000000001d */
[----:B------:R-:W-:-:S04]  /*03a0*/  IMAD.WIDE.U32 R24, R13, 0x4, R22 ;  /* 0x000000040d187825 */ /* 0x000fc800078e0016 */
[----:B------:R-:W-:Y:S01]  /*03b0*/  IMAD.WIDE.U32 R28, R12, 0x4, R20 ;  /* 0x000000040c1c7825 */ /* 0x000fe200078e0014 */
[----:B------:R2:W5:Y:S04]  /*03c0*/  LDG.E.CONSTANT R18, desc[UR8][R24.64] ;  /* 0x0000000818127981 */ /* 0x000568000c1e9900 */
[----:B------:R3:W5:Y:S04]  /*03d0*/  LDG.E.CONSTANT R19, desc[UR8][R28.64] ;  /* 0x000000081c137981 */ /* 0x000768000c1e9900 */
[----:B--2---:R-:W-:Y:S04]  /*03e0*/  LDS R25, [R2+0x480] ;  /* 0x0004800002197984 */ /* 0x004fe80000000800 */
[----:B---3--:R-:W-:Y:S04]  /*03f0*/  LDS R29, [R2+0x680] ;  /* 0x00068000021d7984 */ /* 0x008fe80000000800 */
[----:B------:R-:W-:Y:S01]  /*0400*/  LDS R24, [R2+0x780] ;  /* 0x0007800002187984 */ /* 0x000fe20000000800 */
[----:B0-----:R-:W-:-:S03]  /*0410*/  FFMA R11, R4, R8, R11 ;  /* 0x00000008040b7223 */ /* 0x001fc6000000000b */
[----:B------:R-:W0:Y:S01]  /*0420*/  LDS R4, [R2+0x380] ;  /* 0x0003800002047984 */ /* 0x000e220000000800 */
[----:B------:R-:W-:-:S03]  /*0430*/  FFMA R26, R26, R5, R11 ;  /* 0x000000051a1a7223 */ /* 0x000fc6000000000b */
[----:B------:R-:W-:Y:S04]  /*0440*/  LDS R5, [R2+0x400] ;  /* 0x0004000002057984 */ /* 0x000fe80000000800 */
[----:B------:R-:W2:Y:S01]  /*0450*/  LDS.128 R8, [R17+0x20] ;  /* 0x0000200011087984 */ /* 0x000ea20000000c00 */
[----:B-1----:R-:W-:-:S03]  /*0460*/  FFMA R6, R27, R6, R26 ;  /* 0x000000061b067223 */ /* 0x002fc6000000001a */
[----:B------:R-:W1:Y:S04]  /*0470*/  LDS R27, [R2+0x500] ;  /* 0x00050000021b7984 */ /* 0x000e680000000800 */
[----:B------:R-:W3:Y:S01]  /*0480*/  LDS R26, [R2+0x580] ;  /* 0x00058000021a7984 */ /* 0x000ee20000000800 */
[----:B0-----:R-:W-:-:S04]  /*0490*/  FFMA R7, R4, R7, R6 ;  /* 0x0000000704077223 */ /* 0x001fc80000000006 */
[----:B--2---:R-:W-:Y:S02]  /*04a0*/  FFMA R8, R8, R5, R7 ;  /* 0x0000000508087223 */ /* 0x004fe40000000007 */
[----:B------:R-:W-:Y:S02]  /*04b0*/  LDS.128 R4, [R17+0x30] ;  /* 0x0000300011047984 */ /* 0x000fe40000000c00 */
[----:B------:R-:W-:Y:S02]  /*04c0*/  FFMA R8, R25, R9, R8 ;  /* 0x0000000919087223 */ /* 0x000fe40000000008 */
[----:B------:R-:W0:Y:S04]  /*04d0*/  LDS R9, [R2+0x600] ;  /* 0x0006000002097984 */ /* 0x000e280000000800 */
[----:B------:R-:W2:Y:S01]  /*04e0*/  LDS R25, [R2+0x700] ;  /* 0x0007000002197984 */ /* 0x000ea20000000800 */
[----:B-1----:R-:W-:-:S04]  /*04f0*/  FFMA R27, R27, R10, R8 ;  /* 0x0000000a1b1b7223 */ /* 0x002fc80000000008 */
[----:B---3--:R-:W-:-:S04]  /*0500*/  FFMA R11, R26, R11, R27 ;  /* 0x0000000b1a0b7223 */ /* 0x008fc8000000001b */
[----:B0-----:R-:W-:Y:S02]  /*0510*/  FFMA R4, R4, R9, R11 ;  /* 0x0000000904047223 */ /* 0x001fe4000000000b */
[----:B------:R-:W-:Y:S02]  /*0520*/  LDS.128 R8, [R17+0x40] ;  /* 0x0000400011087984 */ /* 0x000fe40000000c00 */
[----:B------:R-:W-:Y:S02]  /*0530*/  FFMA R4, R29, R5, R4 ;  /* 0x000000051d047223 */ /* 0x000fe40000000004 */
[----:B------:R-:W0:Y:S04]  /*0540*/  LDS R5, [R2+0x800] ;  /* 0x0008000002057984 */ /* 0x000e280000000800 */
[----:B------:R-:W1:Y:S01]  /*0550*/  LDS R29, [R2+0x880] ;  /* 0x00088000021d7984 */ /* 0x000e620000000800 */
[----:B--2---:R-:W-:-:S03]  /*0560*/  FFMA R27, R25, R6, R4 ;  /* 0x00000006191b7223 */ /* 0x004fc60000000004 */
[----:B------:R-:W2:Y:S01]  /*0570*/  LDS R25, [R2+0x900] ;  /* 0x0009000002197984 */ /* 0x000ea20000000800 */
[----:B------:R-:W-:-:S03]  /*0580*/  FFMA R7, R24, R7, R27 ;  /* 0x0000000718077223 */ /* 0x000fc6000000001b */
[----:B------:R-:W3:Y:S01]  /*0590*/  LDS R24, [R2+0x980] ;  /* 0x0009800002187984 */ /* 0x000ee20000000800 */
[----:B0-----:R-:W-:-:S03]  /*05a0*/  FFMA R8, R8, R5, R7 ;  /* 0x0000000508087223 */ /* 0x001fc60000000007 */
[----:B------:R-:W-:Y:S01]  /*05b0*/  LDS.128 R4, [R17+0x50] ;  /* 0x0000500011047984 */ /* 0x000fe20000000c00 */
[----:B-1----:R-:W-:-:S03]  /*05c0*/  FFMA R8, R29, R9, R8 ;  /* 0x000000091d087223 */ /* 0x002fc60000000008 */
[----:B------:R-:W0:Y:S04]  /*05d0*/  LDS R9, [R2+0xa00] ;  /* 0x000a000002097984 */ /* 0x000e280000000800 */
[----:B------:R-:W1:Y:S01]  /*05e0*/  LDS R29, [R2+0xa80] ;  /* 0x000a8000021d7984 */ /* 0x000e620000000800 */
[----:B--2---:R-:W-:-:S03]  /*05f0*/  FFMA R27, R25, R10, R8 ;  /* 0x0000000a191b7223 */ /* 0x004fc60000000008 */
[----:B------:R-:W2:Y:S01]  /*0600*/  LDS R25, [R2+0xb00] ;  /* 0x000b000002197984 */ /* 0x000ea20000000800 */
[----:B---3--:R-:W-:-:S03]  /*0610*/  FFMA R11, R24, R11, R27 ;  /* 0x0000000b180b7223 */ /* 0x008fc6000000001b */
        /* <DEDUP_REMOVED lines=9> */
[----:B------:R-:W3:Y:S04]  /*06b0*/  LDS R24, [R2+0xd80] ;  /* 0x000d800002187984 */ /* 0x000ee80000000800 */
[----:B------:R-:W-:Y:S01]  /*06c0*/  LDS R27, [R2+0xe80] ;  /* 0x000e8000021b7984 */ /* 0x000fe20000000800 */
[----:B0-----:R-:W-:-:S03]  /*06d0*/  FFMA R8, R8, R5, R7 ;  /* 0x0000000508087223 */ /* 0x001fc60000000007 */
[----:B------:R-:W-:Y:S01]  /*06e0*/  LDS.128 R4, [R17+0x70] ;  /* 0x0000700011047984 */ /* 0x000fe20000000c00 */
[----:B-1----:R-:W-:-:S03]  /*06f0*/  FFMA R8, R29, R9, R8 ;  /* 0x000000091d087223 */ /* 0x002fc60000000008 */
[----:B------:R-:W0:Y:S01]  /*0700*/  LDS R9, [R2+0xe00] ;  /* 0x000e000002097984 */ /* 0x000e220000000800 */
[----:B--2---:R-:W-:-:S03]  /*0710*/  FFMA R25, R25, R10, R8 ;  /* 0x0000000a19197223 */ /* 0x004fc60000000008 */
[----:B------:R-:W1:Y:S01]  /*0720*/  LDS R8, [R2+0xf00] ;  /* 0x000f000002087984 */ /* 0x000e620000000800 */
[----:B---3--:R-:W-:-:S03]  /*0730*/  FFMA R11, R24, R11, R25 ;  /* 0x0000000b180b7223 */ /* 0x008fc60000000019 */
[----:B------:R-:W2:Y:S01]  /*0740*/  LDS R25, [R2+0xf80] ;  /* 0x000f800002197984 */ /* 0x000ea20000000800 */
[----:B------:R-:W-:-:S04]  /*0750*/  UIADD3 UR4, UPT, UPT, UR4, 0x1, URZ ;  /* 0x0000000104047890 */ /* 0x000fc8000fffe0ff */
[----:B------:R-:W-:Y:S01]  /*0760*/  UISETP.NE.AND UP0, UPT, UR4, -0x1, UPT ;  /* 0xffffffff0400788c */ /* 0x000fe2000bf05270 */
[----:B------:R-:W-:Y:S01]  /*0770*/  LEA R12, R3, R12, 0x5 ;  /* 0x0000000c030c7211 */ /* 0x000fe200078e28ff */
[----:B0-----:R-:W-:-:S04]  /*0780*/  FFMA R4, R4, R9, R11 ;  /* 0x0000000904047223 */ /* 0x001fc8000000000b */
[----:B------:R-:W-:-:S04]  /*0790*/  FFMA R5, R27, R5, R4 ;  /* 0x000000051b057223 */ /* 0x000fc80000000004 */
[----:B-1----:R-:W-:-:S04]  /*07a0*/  FFMA R6, R8, R6, R5 ;  /* 0x0000000608067223 */ /* 0x002fc80000000005 */
[----:B--2---:R-:W-:Y:S01]  /*07b0*/  FFMA R25, R25, R7, R6 ;  /* 0x0000000719197223 */ /* 0x004fe20000000006 */
[----:B------:R-:W-:Y:S06]  /*07c0*/  BAR.SYNC.DEFER_BLOCKING 0x0 ;  /* 0x0000000000007b1d */ /* 0x000fec0000010000 */
[----:B------:R-:W-:Y:S05]  /*07d0*/  BRA.U UP0, `(.L_x_1) ;  /* 0xfffffff900ac7547 */ /* 0x000fea000b83ffff */
.L_x_0:
[----:B-----5:R-:W-:Y:S01]  /*07e0*/  STS [R15], R18 ;  /* 0x000000120f007388 */ /* 0x020fe20000000800 */
[----:B------:R-:W-:-:S03]  /*07f0*/  IMAD R3, R16, R3, R0 ;  /* 0x0000000310037224 */ /* 0x000fc600078e0200 */
[----:B------:R-:W-:Y:S01]  /*0800*/  STS [R14], R19 ;  /* 0x000000130e007388 */ /* 0x000fe20000000800 */
[----:B------:R-:W-:Y:S06]  /*0810*/  BAR.SYNC.DEFER_BLOCKING 0x0 ;  /* 0x0000000000007b1d */ /* 0x000fec0000010000 */
[----:B------:R-:W-:Y:S04]  /*0820*/  LDS R12, [R2] ;  /* 0x00000000020c7984 */ /* 0x000fe80000000800 */
[----:B------:R-:W0:Y:S04]  /*0830*/  LDS.128 R4, [R17] ;  /* 0x0000000011047984 */ /* 0x000e280000000c00 */
[----:B------:R-:W1:Y:S04]  /*0840*/  LDS R29, [R2+0x80] ;  /* 0x00008000021d7984 */ /* 0x000e680000000800 */
[----:B------:R-:W2:Y:S04]  /*0850*/  LDS R21, [R2+0x100] ;  /* 0x0001000002157984 */ /* 0x000ea80000000800 */
[----:B------:R-:W3:Y:S04]  /*0860*/  LDS R24, [R2+0x180] ;  /* 0x0001800002187984 */ /* 0x000ee80000000800 */
[----:B------:R-:W-:Y:S04]  /*0870*/  LDS R27, [R2+0x200] ;  /* 0x00020000021b7984 */ /* 0x000fe80000000800 */
[----:B------:R-:W4:Y:S04]  /*0880*/  LDS.128 R8, [R17+0x10] ;  /* 0x0000100011087984 */ /* 0x000f280000000c00 */
[----:B------:R-:W4:Y:S04]  /*0890*/  LDS R20, [R2+0x280] ;  /* 0x0002800002147984 */ /* 0x000f280000000800 */
[----:B------:R-:W4:Y:S04]  /*08a0*/  LDS R23, [R2+0x300] ;  /* 0x0003000002177984 */ /* 0x000f280000000800 */
[----:B------:R-:W4:Y:S04]  /*08b0*/  LDS R22, [R2+0x380] ;  /* 0x0003800002167984 */ /* 0x000f280000000800 */
[----:B------:R-:W-:Y:S01]  /*08c0*/  LDS R18, [R2+0x480] ;  /* 0x0004800002127984 */ /* 0x000fe20000000800 */
[----:B0-----:R-:W-:-:S03]  /*08d0*/  FFMA R4, R4, R12, R25 ;  /* 0x0000000c04047223 */ /* 0x001fc60000000019 */
[----:B------:R-:W-:Y:S01]  /*08e0*/  LDS R19, [R2+0x600] ;  /* 0x0006000002137984 */ /* 0x000fe20000000800 */
[----:B-1----:R-:W-:-:S03]  /*08f0*/  FFMA R4, R29, R5, R4 ;  /* 0x000000051d047223 */ /* 0x002fc60000000004 */
[----:B------:R-:W-:Y:S01]  /*0900*/  LDS R25, [R2+0x400] ;  /* 0x0004000002197984 */ /* 0x000fe20000000800 */
[----:B--2---:R-:W-:-:S03]  /*0910*/  FFMA R5, R21, R6, R4 ;  /* 0x0000000615057223 */ /* 0x004fc60000000004 */
[----:B------:R-:W0:Y:S01]  /*0920*/  LDS.128 R12, [R17+0x20] ;  /* 0x00002000110c7984 */ /* 0x000e220000000c00 */
[----:B---3--:R-:W-:-:S03]  /*0930*/  FFMA R5, R24, R7, R5 ;  /* 0x0000000718057223 */ /* 0x008fc60000000005 */
[----:B------:R-:W1:Y:S04]  /*0940*/  LDS R21, [R2+0x500] ;  /* 0x0005000002157984 */ /* 0x000e680000000800 */
[----:B------:R-:W2:Y:S01]  /*0950*/  LDS R24, [R2+0x580] ;  /* 0x0005800002187984 */ /* 0x000ea20000000800 */
[----:B----4-:R-:W-:-:S03]  /*0960*/  FFMA R27, R8, R27, R5 ;  /* 0x0000001b081b7223 */ /* 0x010fc60000000005 */
[----:B------:R-:W-:Y:S01]  /*0970*/  LDS R26, [R2+0xd80] ;  /* 0x000d8000021a7984 */ /* 0x000fe20000000800 */
[----:B------:R-:W-:-:S03]  /*0980*/  FFMA R8, R20, R9, R27 ;  /* 0x0000000914087223 */ /* 0x000fc6000000001b */
[----:B------:R-:W3:Y:S01]  /*0990*/  LDS.128 R4, [R17+0x30] ;  /* 0x0000300011047984 */ /* 0x000ee20000000c00 */
[----:B------:R-:W-:-:S03]  /*09a0*/  FFMA R9, R23, R10, R8 ;  /* 0x0000000a17097223 */ /* 0x000fc60000000008 */
[----:B------:R-:W4:Y:S01]  /*09b0*/  LDS R20, [R2+0x680] ;  /* 0x0006800002147984 */ /* 0x000f220000000800 */
[----:B------:R-:W-:-:S03]  /*09c0*/  FFMA R9, R22, R11, R9 ;  /* 0x0000000b16097223 */ /* 0x000fc60000000009 */
[----:B------:R-:W4:Y:S04]  /*09d0*/  LDS R23, [R2+0x700] ;  /* 0x0007000002177984 */ /* 0x000f280000000800 */
[----:B------:R-:W4:Y:S01]  /*09e0*/  LDS R22, [R2+0x780] ;  /* 0x0007800002167984 */ /* 0x000f220000000800 */
[----:B0-----:R-:W-:-:S03]  /*09f0*/  FFMA R27, R12, R25, R9 ;  /* 0x000000190c1b7223 */ /* 0x001fc60000000009 */
[----:B------:R-:W-:Y:S01]  /*0a00*/  LDS R25, [R2+0x800] ;  /* 0x0008000002197984 */ /* 0x000fe20000000800 */
[----:B------:R-:W-:-:S03]  /*0a10*/  FFMA R12, R18, R13, R27 ;  /* 0x0000000d120c7223 */ /* 0x000fc6000000001b */
[----:B------:R-:W0:Y:S01]  /*0a20*/  LDS.128 R8, [R17+0x40] ;  /* 0x0000400011087984 */ /* 0x000e220000000c00 */
[----:B-1----:R-:W-:-:S03]  /*0a30*/  FFMA R13, R21, R14, R12 ;  /* 0x0000000e150d7223 */ /* 0x002fc6000000000c */
[----:B------:R-:W1:Y:S01]  /*0a40*/  LDS R18, [R2+0x880] ;  /* 0x0008800002127984 */ /* 0x000e620000000800 */
[----:B--2---:R-:W-:-:S03]  /*0a50*/  FFMA R13, R24, R15, R13 ;  /* 0x0000000f180d7223 */ /* 0x004fc6000000000d */
[----:B------:R-:W2:Y:S01]  /*0a60*/  LDS R21, [R2+0x900] ;  /* 0x0009000002157984 */ /* 0x000ea20000000800 */
[----:B---3--:R-:W-:-:S03]  /*0a70*/  FFMA R27, R4, R19, R13 ;  /* 0x00000013041b7223 */ /* 0x008fc6000000000d */
[----:B------:R-:W3:Y:S01]  /*0a80*/  LDS R24, [R2+0x980] ;  /* 0x0009800002187984 */ /* 0x000ee20000000800 */
[----:B----4-:R-:W-:-:S03]  /*0a90*/  FFMA R4, R20, R5, R27 ;  /* 0x0000000514047223 */ /* 0x010fc6000000001b */
[----:B------:R-:W-:Y:S01]  /*0aa0*/  LDS R19, [R2+0xa00] ;  /* 0x000a000002137984 */ /* 0x000fe20000000800 */
[----:B------:R-:W-:-:S03]  /*0ab0*/  FFMA R5, R23, R6, R4 ;  /* 0x0000000617057223 */ /* 0x000fc60000000004 */
[----:B------:R-:W4:Y:S01]  /*0ac0*/  LDS.128 R12, [R17+0x50] ;  /* 0x00005000110c7984 */ /* 0x000f220000000c00 */
[----:B------:R-:W-:-:S03]  /*0ad0*/  FFMA R5, R22, R7, R5 ;  /* 0x0000000716057223 */ /* 0x000fc60000000005 */
[----:B------:R-:W4:Y:S04]  /*0ae0*/  LDS R20, [R2+0xa80] ;  /* 0x000a800002147984 */ /* 0x000f280000000800 */
[----:B------:R-:W4:Y:S04]  /*0af0*/  LDS R23, [R2+0xb00] ;  /* 0x000b000002177984 */ /* 0x000f280000000800 */
[----:B------:R-:W4:Y:S01]  /*0b00*/  LDS R22, [R2+0xb80] ;  /* 0x000b800002167984 */ /* 0x000f220000000800 */
[----:B0-----:R-:W-:-:S03]  /*0b10*/  FFMA R27, R8, R25, R5 ;  /* 0x00000019081b7223 */ /* 0x001fc60000000005 */
[----:B------:R-:W-:Y:S01]  /*0b20*/  LDS R25, [R2+0xc00] ;  /* 0x000c000002197984 */ /* 0x000fe20000000800 */
[----:B-1----:R-:W-:-:S03]  /*0b30*/  FFMA R8, R18, R9, R27 ;  /* 0x0000000912087223 */ /* 0x002fc6000000001b */
[----:B------:R-:W0:Y:S01]  /*0b40*/  LDS.128 R4, [R17+0x60] ;  /* 0x0000600011047984 */ /* 0x000e220000000c00 */
[----:B--2---:R-:W-:-:S03]  /*0b50*/  FFMA R21, R21, R10, R8 ;  /* 0x0000000a15157223 */ /* 0x004fc60000000008 */
[----:B------:R-:W1:Y:S01]  /*0b60*/  LDS R18, [R2+0xc80] ;  /* 0x000c800002127984 */ /* 0x000e620000000800 */
[----:B---3--:R-:W-:-:S03]  /*0b70*/  FFMA R29, R24, R11, R21 ;  /* 0x0000000b181d7223 */ /* 0x008fc60000000015 */
[----:B------:R-:W2:Y:S04]  /*0b80*/  LDS R27, [R2+0xd00] ;  /* 0x000d0000021b7984 */ /* 0x000ea80000000800 */
[----:B------:R-:W-:Y:S01]  /*0b90*/  LDS R21, [R2+0xe00] ;  /* 0x000e000002157984 */ /* 0x000fe20000000800 */
[----:B----4-:R-:W-:-:S03]  /*0ba0*/  FFMA R19, R12, R19, R29 ;  /* 0x000000130c137223 */ /* 0x010fc6000000001d */
[----:B------:R-:W3:Y:S01]  /*0bb0*/  LDS.128 R8, [R17+0x70] ;  /* 0x0000700011087984 */ /* 0x000ee20000000c00 */
[----:B------:R-:W-:-:S03]  /*0bc0*/  FFMA R12, R20, R13, R19 ;  /* 0x0000000d140c7223 */ /* 0x000fc60000000013 */
[----:B------:R-:W4:Y:S01]  /*0bd0*/  LDS R24, [R2+0xe80] ;  /* 0x000e800002187984 */ /* 0x000f220000000800 */
[----:B------:R-:W-:-:S03]  /*0be0*/  FFMA R23, R23, R14, R12 ;  /* 0x0000000e17177223 */ /* 0x000fc6000000000c */
[----:B------:R-:W4:Y:S01]  /*0bf0*/  LDS R19, [R2+0xf00] ;  /* 0x000f000002137984 */ /* 0x000f220000000800 */
[----:B------:R-:W3:Y:S01]  /*0c00*/  LDC.64 R12, c[0x0][0x390] ;  /* 0x0000e400ff0c7b82 */ /* 0x000ee20000000a00 */
[----:B------:R-:W-:Y:S02]  /*0c10*/  FFMA R15, R22, R15, R23 ;  /* 0x0000000f160f7223 */ /* 0x000fe40000000017 */
[----:B------:R-:W4:Y:S02]  /*0c20*/  LDS R20, [R2+0xf80] ;  /* 0x000f800002147984 */ /* 0x000f240000000800 */
[----:B0-----:R-:W-:-:S04]  /*0c30*/  FFMA R15, R4, R25, R15 ;  /* 0x00000019040f7223 */ /* 0x001fc8000000000f */
[----:B-1----:R-:W-:-:S04]  /*0c40*/  FFMA R18, R18, R5, R15 ;  /* 0x0000000512127223 */ /* 0x002fc8000000000f */
[----:B--2---:R-:W-:Y:S01]  /*0c50*/  FFMA R27, R27, R6, R18 ;  /* 0x000000061b1b7223 */ /* 0x004fe20000000012 */
[----:B---3--:R-:W-:-:S04]  /*0c60*/  IMAD.WIDE R12, R3, 0x4, R12 ;  /* 0x00000004030c7825 */ /* 0x008fc800078e020c */
[----:B------:R-:W-:-:S04]  /*0c70*/  FFMA R7, R26, R7, R27 ;  /* 0x000000071a077223 */ /* 0x000fc8000000001b */
[----:B------:R-:W-:-:S04]  /*0c80*/  FFMA R7, R8, R21, R7 ;  /* 0x0000001508077223 */ /* 0x000fc80000000007 */
[----:B----4-:R-:W-:-:S04]  /*0c90*/  FFMA R24, R24, R9, R7 ;  /* 0x0000000918187223 */ /* 0x010fc80000000007 */
[----:B------:R-:W-:-:S04]  /*0ca0*/  FFMA R19, R19, R10, R24 ;  /* 0x0000000a13137223 */ /* 0x000fc80000000018 */
[----:B------:R-:W-:-:S05]  /*0cb0*/  FFMA R11, R20, R11, R19 ;  /* 0x0000000b140b7223 */ /* 0x000fca0000000013 */
[----:B------:R-:W-:Y:S01]  /*0cc0*/  STG.E desc[UR8][R12.64], R11 ;  /* 0x0000000b0c007986 */ /* 0x000fe2000c101908 */
[----:B------:R-:W-:Y:S05]  /*0cd0*/  EXIT ;  /* 0x000000000000794d */ /* 0x000fea0003800000 */
.L_x_2:
[----:B------:R-:W-:-:S00]  /*0ce0*/  BRA `(.L_x_2) ;  /* 0xfffffffc00fc7947 */ /* 0x000fc0000383ffff */
[----:B------:R-:W-:-:S00]  /*0cf0*/  NOP ;  /* 0x0000000000007918 */ /* 0x000fc00000000000 */
        /* <DEDUP_REMOVED lines=8> */
.L_x_3:


//--------------------- .nv.shared._Z7sgemm_2ILi32EEvPfS0_S0_iii --------------------------
	.section	.nv.shared._Z7sgemm_2ILi32EEvPfS0_S0_iii,"aw",@nobits
	.sectionflags	@""
	.align	4
.nv.shared._Z7sgemm_2ILi32EEvPfS0_S0_iii:
	.zero		9216


//--------------------- .nv.shared.reserved.0     --------------------------
	.section	.nv.shared.reserved.0,"aw",@nobits
	.weak		__nv_reservedSMEM_offset_0_alias
	.size		__nv_reservedSMEM_offset_0_alias, 0, 64
	.other		__nv_reservedSMEM_offset_0_alias,@"STO_CUDA_RESERVED_SHARED STV_DEFAULT"
__nv_reservedSMEM_offset_0_alias:
	.zero		0
	.zero		64


//--------------------- .nv.constant0._Z7sgemm_2ILi32EEvPfS0_S0_iii --------------------------
	.section	.nv.constant0._Z7sgemm_2ILi32EEvPfS0_S0_iii,"a",@progbits
	.sectionflags	@""
	.align	4
.nv.constant0._Z7sgemm_2ILi32EEvPfS0_S0_iii:
	.zero		932


//--------------------- SYMBOLS --------------------------

	.type		.nv.reservedSmem.offset0,@object
	.size		.nv.reservedSmem.offset0,0x4
	.type		.nv.reservedSmem.cap,@object
	.size		.nv.reservedSmem.cap,0x4
